	.headerflags	@"EF_CUDA_TEXMODE_UNIFIED EF_CUDA_64BIT_ADDRESS EF_CUDA_ACCELERATORS EF_CUDA_SM90 EF_CUDA_VIRTUAL_SM(EF_CUDA_SM90)"
	.elftype	@"ET_EXEC"


//--------------------- .nv.info                  --------------------------
	.section	.nv.info,"",@"SHT_CUDA_INFO"
	.align	4


	//----- nvinfo : EIATTR_REGCOUNT
	.align		4
        /*0000*/ 	.byte	0x04, 0x2f
        /*0002*/ 	.short	(.L_1 - .L_0)
	.align		4
.L_0:
        /*0004*/ 	.word	index@(triton_mm)
        /*0008*/ 	.word	0x00000020


	//----- nvinfo : EIATTR_MIN_STACK_SIZE
	.align		4
.L_1:
        /*000c*/ 	.byte	0x04, 0x12
        /*000e*/ 	.short	(.L_3 - .L_2)
	.align		4
.L_2:
        /*0010*/ 	.word	index@(triton_mm)
        /*0014*/ 	.word	0x00000000


	//----- nvinfo : EIATTR_FRAME_SIZE
	.align		4
.L_3:
        /*0018*/ 	.byte	0x04, 0x11
        /*001a*/ 	.short	(.L_5 - .L_4)
	.align		4
.L_4:
        /*001c*/ 	.word	index@(triton_mm)
        /*0020*/ 	.word	0x00000000


	//----- nvinfo : EIATTR_MIN_STACK_SIZE
	.align		4
.L_5:
        /*0024*/ 	.byte	0x04, 0x12
        /*0026*/ 	.short	(.L_7 - .L_6)
	.align		4
.L_6:
        /*0028*/ 	.word	index@(triton_mm)
        /*002c*/ 	.word	0x00000000
.L_7:


//--------------------- .nv.info.triton_mm        --------------------------
	.section	.nv.info.triton_mm,"",@"SHT_CUDA_INFO"
	.sectionflags	@""
	.align	4


	//----- nvinfo : EIATTR_CUDA_API_VERSION
	.align		4
        /*0000*/ 	.byte	0x04, 0x37
        /*0002*/ 	.short	(.L_9 - .L_8)
.L_8:
        /*0004*/ 	.word	0x0000007c


	//----- nvinfo : EIATTR_KPARAM_INFO
	.align		4
.L_9:
        /*0008*/ 	.byte	0x04, 0x17
        /*000a*/ 	.short	(.L_11 - .L_10)
.L_10:
        /*000c*/ 	.word	0x00000000
        /*0010*/ 	.short	0x0002
        /*0012*/ 	.short	0x0010
        /*0014*/ 	.byte	0x00, 0xf0, 0x21, 0x00


	//----- nvinfo : EIATTR_KPARAM_INFO
	.align		4
.L_11:
        /*0018*/ 	.byte	0x04, 0x17
        /*001a*/ 	.short	(.L_13 - .L_12)
.L_12:
        /*001c*/ 	.word	0x00000000
        /*0020*/ 	.short	0x0001
        /*0022*/ 	.short	0x0008
        /*0024*/ 	.byte	0x00, 0xf0, 0x21, 0x00


	//----- nvinfo : EIATTR_KPARAM_INFO
	.align		4
.L_13:
        /*0028*/ 	.byte	0x04, 0x17
        /*002a*/ 	.short	(.L_15 - .L_14)
.L_14:
        /*002c*/ 	.word	0x00000000
        /*0030*/ 	.short	0x0000
        /*0032*/ 	.short	0x0000
        /*0034*/ 	.byte	0x00, 0xf0, 0x21, 0x00


	//----- nvinfo : EIATTR_SPARSE_MMA_MASK
	.align		4
.L_15:
        /*0038*/ 	.byte	0x03, 0x50
        /*003a*/ 	.short	0x0000


	//----- nvinfo : EIATTR_MAXREG_COUNT
	.align		4
        /*003c*/ 	.byte	0x03, 0x1b
        /*003e*/ 	.short	0x00ff


	//----- nvinfo : EIATTR_EXIT_INSTR_OFFSETS
	.align		4
        /*0040*/ 	.byte	0x04, 0x1c
        /*0042*/ 	.short	(.L_17 - .L_16)


	//   ....[0]....
.L_16:
        /*0044*/ 	.word	0x00000be0


	//   ....[1]....
        /*0048*/ 	.word	0x00000c30


	//----- nvinfo : EIATTR_MAX_THREADS
	.align		4
.L_17:
        /*004c*/ 	.byte	0x04, 0x05
        /*004e*/ 	.short	(.L_19 - .L_18)
.L_18:
        /*0050*/ 	.word	0x00000080
        /*0054*/ 	.word	0x00000001
        /*0058*/ 	.word	0x00000001


	//----- nvinfo : EIATTR_CBANK_PARAM_SIZE
	.align		4
.L_19:
        /*005c*/ 	.byte	0x03, 0x19
        /*005e*/ 	.short	0x0018


	//----- nvinfo : EIATTR_PARAM_CBANK
	.align		4
        /*0060*/ 	.byte	0x04, 0x0a
        /*0062*/ 	.short	(.L_21 - .L_20)
	.align		4
.L_20:
        /*0064*/ 	.word	index@(.nv.constant0.triton_mm)
        /*0068*/ 	.short	0x0210
        /*006a*/ 	.short	0x0018


	//----- nvinfo : EIATTR_SW_WAR
	.align		4
.L_21:
        /*006c*/ 	.byte	0x04, 0x36
        /*006e*/ 	.short	(.L_23 - .L_22)
.L_22:
        /*0070*/ 	.word	0x00000008
.L_23:


//--------------------- .nv.callgraph             --------------------------
	.section	.nv.callgraph,"",@"SHT_CUDA_CALLGRAPH"
	.align	4
	.sectionentsize	8
	.align		4
        /*0000*/ 	.word	0x00000000
	.align		4
        /*0004*/ 	.word	0xffffffff
	.align		4
        /*0008*/ 	.word	0x00000000
	.align		4
        /*000c*/ 	.word	0xfffffffe
	.align		4
        /*0010*/ 	.word	0x00000000
	.align		4
        /*0014*/ 	.word	0xfffffffd
	.align		4
        /*0018*/ 	.word	0x00000000
	.align		4
        /*001c*/ 	.word	0xfffffffc


//--------------------- .text.triton_mm           --------------------------
	.section	.text.triton_mm,"ax",@progbits
	.sectionflags	@"SHF_BARRIERS=1"
	.align	128
        .global         triton_mm
        .type           triton_mm,@function
        .size           triton_mm,(.L_x_2 - triton_mm)
        .other          triton_mm,@"STO_CUDA_ENTRY STV_DEFAULT"
triton_mm:
.text.triton_mm:
[----:B------:R-:W1:Y:S08]  /*0000*/  LDC R1, c[0x0][0x28] ;  /* 0x00000a00ff017b82 */ /* 0x000e700000000800 */
[----:B------:R-:W2:Y:S01]  /*0010*/  S2UR UR13, SR_CTAID.X ;  /* 0x00000000000d79c3 */ /* 0x000ea20000002500 */
[----:B------:R-:W3:Y:S01]  /*0020*/  S2R R24, SR_TID.X ;  /* 0x0000000000187919 */ /* 0x000ee20000002100 */
[----:B------:R-:W-:-:S06]  /*0030*/  ULDC.64 UR14, c[0x0][0x208] ;  /* 0x00008200000e7ab9 */ /* 0x000fcc0000000a00 */
[----:B------:R-:W4:Y:S08]  /*0040*/  LDC.64 R16, c[0x0][0x210] ;  /* 0x00008400ff107b82 */ /* 0x000f300000000a00 */
[----:B------:R-:W5:Y:S01]  /*0050*/  LDC.64 R18, c[0x0][0x218] ;  /* 0x00008600ff127b82 */ /* 0x000f620000000a00 */
[----:B--2---:R-:W-:-:S04]  /*0060*/  UIMAD.WIDE UR4, UR13, 0x2aaaaaab, URZ ;  /* 0x2aaaaaab0d0478a5 */ /* 0x004fc8000f8e023f */
[----:B------:R-:W-:-:S04]  /*0070*/  USHF.R.U32.HI UR4, URZ, 0x1f, UR5 ;  /* 0x0000001f3f047899 */ /* 0x000fc80008011605 */
[----:B------:R-:W-:Y:S01]  /*0080*/  ULEA.HI.SX32 UR6, UR5, UR4, 0x1a ;  /* 0x0000000405067291 */ /* 0x000fe2000f8fd23f */
[C---:B---3--:R-:W-:Y:S01]  /*0090*/  IMAD.SHL.U32 R5, R24.reuse, 0x2, RZ ;  /* 0x0000000218057824 */ /* 0x048fe200078e00ff */
[----:B------:R-:W-:Y:S01]  /*00a0*/  SHF.R.U32.HI R22, RZ, 0x3, R24 ;  /* 0x00000003ff167819 */ /* 0x000fe20000011618 */
[----:B------:R-:W-:Y:S01]  /*00b0*/  UMOV UR4, 0xfffffff8 ;  /* 0xfffffff800047882 */ /* 0x000fe20000000000 */
[----:B------:R-:W-:Y:S01]  /*00c0*/  UIMAD UR8, UR6, -0x180, UR13 ;  /* 0xfffffe80060878a4 */ /* 0x000fe2000f8e020d */
[----:B------:R-:W-:Y:S01]  /*00d0*/  IMAD.SHL.U32 R23, R24, 0x8, RZ ;  /* 0x0000000818177824 */ /* 0x000fe200078e00ff */
[----:B------:R-:W-:Y:S01]  /*00e0*/  UIMAD UR4, UR6, UR4, 0x1 ;  /* 0x00000001060474a4 */ /* 0x000fe2000f8e0204 */
[----:B------:R-:W-:Y:S01]  /*00f0*/  SGXT.U32 R22, R22, 0x4 ;  /* 0x000000041616781a */ /* 0x000fe20000000000 */
[C---:B------:R-:W-:Y:S01]  /*0100*/  IMAD.SHL.U32 R20, R24.reuse, 0x20, RZ ;  /* 0x0000002018147824 */ /* 0x040fe200078e00ff */
[----:B------:R-:W-:Y:S01]  /*0110*/  LOP3.LUT R27, R5, 0xe, RZ, 0xc0, !PT ;  /* 0x0000000e051b7812 */ /* 0x000fe200078ec0ff */
[----:B------:R-:W-:Y:S01]  /*0120*/  UISETP.LT.AND UP0, UPT, UR4, 0x8, UPT ;  /* 0x000000080400788c */ /* 0x000fe2000bf01270 */
[----:B------:R-:W-:Y:S01]  /*0130*/  IMAD.U32 R4, RZ, RZ, UR8 ;  /* 0x00000008ff047e24 */ /* 0x000fe2000f8e00ff */
[----:B------:R-:W-:-:S02]  /*0140*/  LOP3.LUT R25, R24, 0x7, RZ, 0xc0, !PT ;  /* 0x0000000718197812 */ /* 0x000fc400078ec0ff */
[----:B------:R-:W-:Y:S01]  /*0150*/  USEL UR7, UR4, 0x8, UP0 ;  /* 0x0000000804077887 */ /* 0x000fe20008000000 */
[--C-:B----4-:R-:W-:Y:S01]  /*0160*/  IMAD.WIDE.U32 R26, R27, 0x2, R16.reuse ;  /* 0x000000021b1a7825 */ /* 0x110fe200078e0010 */
[----:B------:R-:W-:Y:S01]  /*0170*/  IABS R4, R4 ;  /* 0x0000000400047213 */ /* 0x000fe20000000000 */
[----:B------:R-:W-:Y:S01]  /*0180*/  UMOV UR4, URZ ;  /* 0x0000003f00047c82 */ /* 0x000fe20008000000 */
[----:B------:R-:W-:Y:S01]  /*0190*/  ULOP3.LUT UR8, UR8, UR7, URZ, 0x3c, !UPT ;  /* 0x0000000708087292 */ /* 0x000fe2000f8e3c3f */
[----:B------:R-:W-:Y:S01]  /*01a0*/  IMAD.WIDE.U32 R16, R25, 0x4, R16 ;  /* 0x0000000419107825 */ /* 0x000fe200078e0010 */
[----:B------:R-:W-:-:S03]  /*01b0*/  R2UR UR10, R4 ;  /* 0x00000000040a72ca */ /* 0x000fc600000e0000 */
[----:B------:R-:W-:Y:S01]  /*01c0*/  IMAD.U32 R3, RZ, RZ, UR7 ;  /* 0x00000007ff037e24 */ /* 0x000fe2000f8e00ff */
[----:B------:R-:W-:-:S04]  /*01d0*/  IADD3 R28, P1, R16, 0x40, RZ ;  /* 0x00000040101c7810 */ /* 0x000fc80007f3e0ff */
[-C--:B------:R-:W-:Y:S02]  /*01e0*/  IABS R0, R3.reuse ;  /* 0x0000000300007213 */ /* 0x080fe40000000000 */
[----:B------:R-:W-:Y:S02]  /*01f0*/  IABS R3, R3 ;  /* 0x0000000300037213 */ /* 0x000fe40000000000 */
[----:B------:R-:W-:-:S13]  /*0200*/  R2UR UR16, R0 ;  /* 0x00000000001072ca */ /* 0x000fda00000e0000 */
[----:B------:R-:W2:Y:S08]  /*0210*/  I2F.RP R0, UR16 ;  /* 0x0000001000007d06 */ /* 0x000eb00008209400 */
[----:B--2---:R-:W2:Y:S02]  /*0220*/  MUFU.RCP R0, R0 ;  /* 0x0000000000007308 */ /* 0x004ea40000001000 */
[----:B--2---:R-:W-:-:S02]  /*0230*/  VIADD R2, R0, 0xffffffe ;  /* 0x0ffffffe00027836 */ /* 0x004fc40000000000 */
[----:B------:R-:W-:-:S04]  /*0240*/  IMAD.MOV R0, RZ, RZ, -R3 ;  /* 0x000000ffff007224 */ /* 0x000fc800078e0a03 */
[----:B------:R-:W2:Y:S01]  /*0250*/  F2I.FTZ.U32.TRUNC.NTZ R2, R2 ;  /* 0x0000000200027305 */ /* 0x000ea2000021f000 */
[----:B------:R-:W-:Y:S02]  /*0260*/  R2UR UR11, R0 ;  /* 0x00000000000b72ca */ /* 0x000fe400000e0000 */
[----:B--2---:R-:W-:Y:S02]  /*0270*/  R2UR UR5, R2 ;  /* 0x00000000020572ca */ /* 0x004fe400000e0000 */
[----:B------:R-:W-:-:S04]  /*0280*/  SHF.R.U32.HI R2, RZ, 0x1, R24 ;  /* 0x00000001ff027819 */ /* 0x000fc80000011618 */
[----:B------:R-:W-:-:S07]  /*0290*/  SGXT.U32 R2, R2, 0x6 ;  /* 0x000000060202781a */ /* 0x000fce0000000000 */
[----:B------:R-:W-:-:S04]  /*02a0*/  UIADD3 UR9, URZ, -UR5, URZ ;  /* 0x800000053f097290 */ /* 0x000fc8000fffe03f */
[----:B------:R-:W-:-:S04]  /*02b0*/  UIMAD UR9, UR9, UR16, URZ ;  /* 0x00000010090972a4 */ /* 0x000fc8000f8e023f */
[----:B------:R-:W-:-:S07]  /*02c0*/  UIMAD.WIDE.U32 UR4, UR5, UR9, UR4 ;  /* 0x00000009050472a5 */ /* 0x000fce000f8e0004 */
[----:B------:R-:W-:Y:S02]  /*02d0*/  UMOV UR9, UR5 ;  /* 0x0000000500097c82 */ /* 0x000fe40008000000 */
[----:B------:R-:W-:-:S04]  /*02e0*/  UIMAD.WIDE.U32 UR4, UR9, UR10, URZ ;  /* 0x0000000a090472a5 */ /* 0x000fc8000f8e003f */
[----:B------:R-:W-:-:S04]  /*02f0*/  UIMAD UR4, UR5, UR11, UR10 ;  /* 0x0000000b050472a4 */ /* 0x000fc8000f8e020a */
[----:B------:R-:W-:-:S11]  /*0300*/  UISETP.GT.U32.AND UP1, UPT, UR16, UR4, UPT ;  /* 0x000000041000728c */ /* 0x000fd6000bf24070 */
[----:B------:R-:W-:Y:S02]  /*0310*/  @!UP1 UIADD3 UR4, UR4, -UR16, URZ ;  /* 0x8000001004049290 */ /* 0x000fe4000fffe03f */
[----:B------:R-:W-:Y:S02]  /*0320*/  @!UP1 UIADD3 UR5, UR5, 0x1, URZ ;  /* 0x0000000105059890 */ /* 0x000fe4000fffe03f */
[----:B------:R-:W-:Y:S02]  /*0330*/  UISETP.GE.U32.AND UP0, UPT, UR4, UR16, UPT ;  /* 0x000000100400728c */ /* 0x000fe4000bf06070 */
[----:B------:R-:W-:Y:S01]  /*0340*/  UISETP.GE.AND UP1, UPT, UR8, URZ, UPT ;  /* 0x0000003f0800728c */ /* 0x000fe2000bf26270 */
[----:B------:R-:W2:Y:S01]  /*0350*/  S2UR UR8, SR_CgaCtaId ;  /* 0x00000000000879c3 */ /* 0x000ea20000008800 */
[----:B------:R-:W-:-:S07]  /*0360*/  UMOV UR4, 0x400 ;  /* 0x0000040000047882 */ /* 0x000fce0000000000 */
[----:B------:R-:W-:Y:S02]  /*0370*/  @UP0 UIADD3 UR5, UR5, 0x1, URZ ;  /* 0x0000000105050890 */ /* 0x000fe4000fffe03f */
[----:B------:R-:W-:Y:S02]  /*0380*/  UISETP.NE.AND UP0, UPT, UR7, URZ, UPT ;  /* 0x0000003f0700728c */ /* 0x000fe4000bf05270 */
[----:B------:R-:W-:Y:S02]  /*0390*/  ULOP3.LUT UR7, URZ, UR7, URZ, 0x33, !UPT ;  /* 0x000000073f077292 */ /* 0x000fe4000f8e333f */
[----:B------:R-:W-:-:S04]  /*03a0*/  @!UP1 UIADD3 UR5, -UR5, URZ, URZ ;  /* 0x0000003f05059290 */ /* 0x000fc8000fffe13f */
[----:B------:R-:W-:-:S04]  /*03b0*/  USEL UR5, UR7, UR5, !UP0 ;  /* 0x0000000507057287 */ /* 0x000fc8000c000000 */
[----:B------:R-:W-:Y:S02]  /*03c0*/  USHF.L.U32 UR12, UR5, 0x6, URZ ;  /* 0x00000006050c7899 */ /* 0x000fe4000800063f */
[----:B--2---:R-:W-:-:S03]  /*03d0*/  UPRMT UR8, UR8, 0x654, UR4 ;  /* 0x0000065408087896 */ /* 0x004fc60008000004 */
[----:B------:R-:W-:Y:S01]  /*03e0*/  UMOV UR4, 0x10 ;  /* 0x0000001000047882 */ /* 0x000fe20000000000 */
[----:B------:R-:W-:-:S05]  /*03f0*/  LOP3.LUT R0, R2, UR12, RZ, 0xfc, !PT ;  /* 0x0000000c02007c12 */ /* 0x000fca000f8efcff */
[----:B------:R-:W-:-:S05]  /*0400*/  IMAD.HI R3, R0, 0x2aaaaaab, RZ ;  /* 0x2aaaaaab00037827 */ /* 0x000fca00078e02ff */
[----:B------:R-:W-:-:S04]  /*0410*/  SHF.R.U32.HI R4, RZ, 0x1f, R3 ;  /* 0x0000001fff047819 */ /* 0x000fc80000011603 */
[----:B------:R-:W-:Y:S02]  /*0420*/  LEA.HI R3, R3, R4, RZ, 0x17 ;  /* 0x0000000403037211 */ /* 0x000fe400078fb8ff */
[----:B------:R-:W-:-:S03]  /*0430*/  SHF.R.U32.HI R4, RZ, 0x2, R24 ;  /* 0x00000002ff047819 */ /* 0x000fc60000011618 */
[----:B------:R-:W-:Y:S01]  /*0440*/  IMAD R6, R3, -0xc00, R0 ;  /* 0xfffff40003067824 */ /* 0x000fe200078e0200 */
[----:B------:R-:W-:Y:S02]  /*0450*/  LOP3.LUT R7, R5, 0x8, R4, 0x48, !PT ;  /* 0x0000000805077812 */ /* 0x000fe400078e4804 */
[----:B------:R-:W-:Y:S02]  /*0460*/  LOP3.LUT R0, R5, 0x6, RZ, 0xc0, !PT ;  /* 0x0000000605007812 */ /* 0x000fe400078ec0ff */
[----:B------:R-:W-:Y:S01]  /*0470*/  LOP3.LUT R3, R23, 0x8, RZ, 0xc0, !PT ;  /* 0x0000000817037812 */ /* 0x000fe200078ec0ff */
[----:B------:R-:W-:Y:S01]  /*0480*/  IMAD R7, R22, 0x10, R7 ;  /* 0x0000001016077824 */ /* 0x000fe200078e0207 */
[----:B------:R-:W-:Y:S02]  /*0490*/  LOP3.LUT R5, R23, 0x8, R24, 0x48, !PT ;  /* 0x0000000817057812 */ /* 0x000fe400078e4818 */
[----:B------:R-:W-:Y:S01]  /*04a0*/  LOP3.LUT R8, R4, 0x18, RZ, 0xc0, !PT ;  /* 0x0000001804087812 */ /* 0x000fe200078ec0ff */
[----:B------:R-:W-:-:S02]  /*04b0*/  IMAD.IADD R7, R0, 0x1, R7 ;  /* 0x0000000100077824 */ /* 0x000fc400078e0207 */
[----:B------:R-:W-:Y:S01]  /*04c0*/  IMAD R3, R6, 0xc00, R3 ;  /* 0x00000c0006037824 */ /* 0x000fe200078e0203 */
[----:B------:R-:W-:Y:S01]  /*04d0*/  SHF.R.U32.HI R6, RZ, 0x2, R24 ;  /* 0x00000002ff067819 */ /* 0x000fe20000011618 */
[----:B------:R-:W-:Y:S01]  /*04e0*/  IMAD R5, R2, 0x10, R5 ;  /* 0x0000001002057824 */ /* 0x000fe200078e0205 */
[----:B------:R-:W-:Y:S01]  /*04f0*/  LEA R2, R7, UR8, 0x1 ;  /* 0x0000000807027c11 */ /* 0x000fe2000f8e08ff */
[----:B-1---5:R-:W-:Y:S01]  /*0500*/  IMAD.WIDE R18, R3, 0x2, R18 ;  /* 0x0000000203127825 */ /* 0x022fe200078e0212 */
[--C-:B------:R-:W-:Y:S02]  /*0510*/  SHF.R.U32.HI R7, RZ, 0x3, R24.reuse ;  /* 0x00000003ff077819 */ /* 0x100fe40000011618 */
[----:B------:R-:W-:Y:S01]  /*0520*/  LEA R3, R5, UR8, 0x1 ;  /* 0x0000000805037c11 */ /* 0x000fe2000f8e08ff */
[----:B------:R-:W-:Y:S01]  /*0530*/  @!PT LDS RZ, [RZ] ;  /* 0x00000000fffff984 */ /* 0x000fe20000000800 */
[----:B------:R-:W-:Y:S01]  /*0540*/  @!PT LDS RZ, [RZ] ;  /* 0x00000000fffff984 */ /* 0x000fe20000000800 */
[----:B------:R-:W-:Y:S01]  /*0550*/  @!PT LDS RZ, [RZ] ;  /* 0x00000000fffff984 */ /* 0x000fe20000000800 */
[----:B------:R-:W-:Y:S01]  /*0560*/  LDGSTS.E [R2], desc[UR14][R26.64] ;  /* 0x000000001a027fae */ /* 0x000fe2000b92184e */
[----:B------:R-:W-:Y:S02]  /*0570*/  SHF.R.U32.HI R5, RZ, 0x4, R24 ;  /* 0x00000004ff057819 */ /* 0x000fe40000011618 */
[----:B------:R-:W-:Y:S01]  /*0580*/  SGXT.U32 R6, R6, 0x1 ;  /* 0x000000010606781a */ /* 0x000fe20000000000 */
[----:B------:R-:W0:Y:S01]  /*0590*/  LDGDEPBAR ;  /* 0x00000000000079af */ /* 0x000e220000000000 */
[----:B------:R-:W-:-:S02]  /*05a0*/  SGXT.U32 R5, R5, 0x1 ;  /* 0x000000010505781a */ /* 0x000fc40000000000 */
[----:B------:R-:W-:Y:S01]  /*05b0*/  SGXT.U32 R4, R7, 0x1 ;  /* 0x000000010704781a */ /* 0x000fe20000000000 */
[----:B------:R-:W-:Y:S02]  /*05c0*/  LDGSTS.E.BYPASS.128 [R3+0x400], desc[UR14][R18.64] ;  /* 0x0040000012037fae */ /* 0x000fe4000b901c4e */
[C---:B------:R-:W-:Y:S01]  /*05d0*/  IMAD R8, R5.reuse, 0x20, R8 ;  /* 0x0000002005087824 */ /* 0x040fe200078e0208 */
[-C--:B------:R-:W-:Y:S01]  /*05e0*/  LOP3.LUT R5, R5, R6.reuse, RZ, 0x3c, !PT ;  /* 0x0000000605057212 */ /* 0x080fe200078e3cff */
[----:B------:R-:W0:Y:S01]  /*05f0*/  LDGDEPBAR ;  /* 0x00000000000079af */ /* 0x000e220000000000 */
[----:B------:R-:W-:Y:S01]  /*0600*/  LOP3.LUT R4, R4, R6, RZ, 0x3c, !PT ;  /* 0x0000000604047212 */ /* 0x000fe200078e3cff */
[----:B------:R-:W-:Y:S02]  /*0610*/  IMAD.IADD R8, R25, 0x1, R8 ;  /* 0x0000000119087824 */ /* 0x000fe400078e0208 */
[----:B------:R-:W-:Y:S02]  /*0620*/  IMAD.SHL.U32 R5, R5, 0x10, RZ ;  /* 0x0000001005057824 */ /* 0x000fe400078e00ff */
[----:B------:R-:W-:-:S02]  /*0630*/  IMAD.SHL.U32 R4, R4, 0x10, RZ ;  /* 0x0000001004047824 */ /* 0x000fc400078e00ff */
[----:B------:R-:W-:Y:S01]  /*0640*/  IMAD.SHL.U32 R21, R8, 0x20, RZ ;  /* 0x0000002008157824 */ /* 0x000fe200078e00ff */
[----:B------:R-:W-:Y:S01]  /*0650*/  LOP3.LUT R20, R5, 0x1e0, R20, 0xf8, !PT ;  /* 0x000001e005147812 */ /* 0x000fe200078ef814 */
[----:B------:R-:W-:-:S03]  /*0660*/  IMAD.X R25, RZ, RZ, R17, P1 ;  /* 0x000000ffff197224 */ /* 0x000fc600008e0611 */
[----:B------:R-:W-:Y:S01]  /*0670*/  LOP3.LUT R21, R4, R21, RZ, 0xfc, !PT ;  /* 0x0000001504157212 */ /* 0x000fe200078efcff */
[----:B------:R-:W-:-:S04]  /*0680*/  DEPBAR.LE SB0, 0x0 ;  /* 0x000080000000791a */ /* 0x000fc80000000000 */
[----:B------:R-:W-:Y:S06]  /*0690*/  BAR.SYNC.DEFER_BLOCKING 0x0 ;  /* 0x0000000000007b1d */ /* 0x000fec0000010000 */
[----:B------:R-:W-:Y:S04]  /*06a0*/  LDSM.16.M88.4 R8, [R20+UR8] ;  /* 0x000000081408783b */ /* 0x000fe80008000200 */
[----:B------:R-:W1:Y:S01]  /*06b0*/  LDSM.16.M88.4 R12, [R21+UR8+0x400] ;  /* 0x00040008150c783b */ /* 0x000e620008000200 */
[----:B------:R-:W-:Y:S06]  /*06c0*/  BAR.SYNC.DEFER_BLOCKING 0x0 ;  /* 0x0000000000007b1d */ /* 0x000fec0000010000 */
[----:B------:R-:W-:Y:S01]  /*06d0*/  @!PT LDS RZ, [RZ] ;  /* 0x00000000fffff984 */ /* 0x000fe20000000800 */
[----:B------:R-:W-:Y:S01]  /*06e0*/  @!PT LDS RZ, [RZ] ;  /* 0x00000000fffff984 */ /* 0x000fe20000000800 */
[----:B------:R-:W-:Y:S01]  /*06f0*/  @!PT LDS RZ, [RZ] ;  /* 0x00000000fffff984 */ /* 0x000fe20000000800 */
[----:B------:R2:W-:Y:S04]  /*0700*/  LDGSTS.E [R2], desc[UR14][R26.64+0x20] ;  /* 0x000000201a027fae */ /* 0x0005e8000b92184e */
[----:B------:R-:W0:Y:S04]  /*0710*/  LDGDEPBAR ;  /* 0x00000000000079af */ /* 0x000e280000000000 */
[----:B------:R3:W-:Y:S04]  /*0720*/  LDGSTS.E.BYPASS.128 [R3+0x400], desc[UR14][R18.64+0x20] ;  /* 0x0040002012037fae */ /* 0x0007e8000b901c4e */
[----:B------:R-:W0:Y:S01]  /*0730*/  LDGDEPBAR ;  /* 0x00000000000079af */ /* 0x000e220000000000 */
[----:B-1----:R-:W-:Y:S01]  /*0740*/  HMMA.16816.F32.BF16 R4, R8, R12, RZ ;  /* 0x0000000c0804723c */ /* 0x002fe200000418ff */
[----:B--2---:R-:W-:-:S02]  /*0750*/  IADD3 R26, P0, R18, 0x40, RZ ;  /* 0x00000040121a7810 */ /* 0x004fc40007f1e0ff */
[----:B------:R-:W-:Y:S02]  /*0760*/  LOP3.LUT R27, R24, 0x1f, RZ, 0xc0, !PT ;  /* 0x0000001f181b7812 */ /* 0x000fe400078ec0ff */
[----:B------:R-:W-:Y:S01]  /*0770*/  SHF.R.U32.HI R24, RZ, 0x5, R24 ;  /* 0x00000005ff187819 */ /* 0x000fe20000011618 */
[----:B------:R-:W-:Y:S01]  /*0780*/  HMMA.16816.F32.BF16 R8, R8, R14, RZ ;  /* 0x0000000e0808723c */ /* 0x000fe200000418ff */
[----:B------:R-:W-:Y:S01]  /*0790*/  IMAD.X R29, RZ, RZ, R19, P0 ;  /* 0x000000ffff1d7224 */ /* 0x000fe200000e0613 */
[----:B------:R-:W-:-:S04]  /*07a0*/  DEPBAR.LE SB0, 0x0 ;  /* 0x000080000000791a */ /* 0x000fc80000000000 */
[----:B---3--:R-:W-:-:S15]  /*07b0*/  BAR.SYNC.DEFER_BLOCKING 0x0 ;  /* 0x0000000000007b1d */ /* 0x008fde0000010000 */
[----:B------:R-:W-:-:S03]  /*07c0*/  NOP ;  /* 0x0000000000007918 */ /* 0x000fc60000000000 */
.L_x_0:
[----:B------:R-:W-:Y:S01]  /*07d0*/  LDSM.16.M88.4 R12, [R20+UR8] ;  /* 0x00000008140c783b */ /* 0x000fe20008000200 */
[----:B------:R-:W-:Y:S02]  /*07e0*/  UISETP.GE.U32.AND UP1, UPT, UR4, 0xbf0, UPT ;  /* 0x00000bf00400788c */ /* 0x000fe4000bf26070 */
[----:B------:R-:W-:Y:S01]  /*07f0*/  UIADD3 UR4, UR4, 0x10, URZ ;  /* 0x0000001004047890 */ /* 0x000fe2000fffe03f */
[----:B------:R-:W1:Y:S01]  /*0800*/  LDSM.16.M88.4 R16, [R21+UR8+0x400] ;  /* 0x000400081510783b */ /* 0x000e620008000200 */
[----:B------:R-:W-:Y:S02]  /*0810*/  BAR.SYNC.DEFER_BLOCKING 0x0 ;  /* 0x0000000000007b1d */ /* 0x000fe40000010000 */
[----:B------:R-:W-:Y:S01]  /*0820*/  PLOP3.LUT P2, PT, PT, PT, UP1, 0x80, 0x0 ;  /* 0x000000000000781c */ /* 0x000fe20003f4f018 */
[----:B-1----:R-:W-:Y:S06]  /*0830*/  HMMA.16816.F32.BF16 R4, R12, R16, R4 ;  /* 0x000000100c04723c */ /* 0x002fec0000041804 */
[----:B------:R-:W-:Y:S07]  /*0840*/  HMMA.16816.F32.BF16 R8, R12, R18, R8 ;  /* 0x000000120c08723c */ /* 0x000fee0000041808 */
[----:B------:R-:W-:Y:S01]  /*0850*/  IMAD.MOV.U32 R12, RZ, RZ, R28 ;  /* 0x000000ffff0c7224 */ /* 0x000fe200078e001c */
[----:B------:R-:W-:Y:S01]  /*0860*/  IADD3 R28, P1, R28, 0x20, RZ ;  /* 0x000000201c1c7810 */ /* 0x000fe20007f3e0ff */
[----:B------:R-:W-:-:S04]  /*0870*/  IMAD.MOV.U32 R13, RZ, RZ, R25 ;  /* 0x000000ffff0d7224 */ /* 0x000fc800078e0019 */
[----:B------:R-:W-:Y:S01]  /*0880*/  IMAD.X R25, RZ, RZ, R25, P1 ;  /* 0x000000ffff197224 */ /* 0x000fe200008e0619 */
[----:B------:R-:W-:Y:S01]  /*0890*/  @!PT LDS RZ, [RZ] ;  /* 0x00000000fffff984 */ /* 0x000fe20000000800 */
[----:B------:R-:W-:Y:S01]  /*08a0*/  @!PT LDS RZ, [RZ] ;  /* 0x00000000fffff984 */ /* 0x000fe20000000800 */
[----:B------:R-:W-:Y:S01]  /*08b0*/  @!PT LDS RZ, [RZ] ;  /* 0x00000000fffff984 */ /* 0x000fe20000000800 */
[----:B------:R1:W-:Y:S04]  /*08c0*/  LDGSTS.E [R2], desc[UR14][R12.64], !P2 ;  /* 0x000000000c027fae */ /* 0x0003e8000d12184e */
[----:B------:R-:W0:Y:S01]  /*08d0*/  LDGDEPBAR ;  /* 0x00000000000079af */ /* 0x000e220000000000 */
[----:B-1----:R-:W-:Y:S01]  /*08e0*/  IMAD.MOV.U32 R12, RZ, RZ, R26 ;  /* 0x000000ffff0c7224 */ /* 0x002fe200078e001a */
[----:B------:R-:W-:Y:S01]  /*08f0*/  IADD3 R26, P0, R26, 0x20, RZ ;  /* 0x000000201a1a7810 */ /* 0x000fe20007f1e0ff */
[----:B------:R-:W-:-:S04]  /*0900*/  IMAD.MOV.U32 R13, RZ, RZ, R29 ;  /* 0x000000ffff0d7224 */ /* 0x000fc800078e001d */
[----:B------:R-:W-:Y:S01]  /*0910*/  IMAD.X R29, RZ, RZ, R29, P0 ;  /* 0x000000ffff1d7224 */ /* 0x000fe200000e061d */
[----:B------:R1:W-:Y:S04]  /*0920*/  LDGSTS.E.BYPASS.128 [R3+0x400], desc[UR14][R12.64], !P2 ;  /* 0x004000000c037fae */ /* 0x0003e8000d101c4e */
[----:B------:R-:W0:Y:S01]  /*0930*/  LDGDEPBAR ;  /* 0x00000000000079af */ /* 0x000e220000000000 */
[----:B------:R-:W-:-:S04]  /*0940*/  DEPBAR.LE SB0, 0x0 ;  /* 0x000080000000791a */ /* 0x000fc80000000000 */
[----:B------:R-:W-:Y:S06]  /*0950*/  BAR.SYNC.DEFER_BLOCKING 0x0 ;  /* 0x0000000000007b1d */ /* 0x000fec0000010000 */
[----:B-1----:R-:W-:Y:S05]  /*0960*/  @!P2 BRA `(.L_x_0) ;  /* 0xfffffffc0098a947 */ /* 0x002fea000383ffff */
[----:B------:R-:W-:Y:S01]  /*0970*/  IABS R2, UR13 ;  /* 0x0000000d00027c13 */ /* 0x000fe20008000000 */
[----:B------:R-:W-:Y:S01]  /*0980*/  UISETP.GE.AND UP2, UPT, UR13, URZ, UPT ;  /* 0x0000003f0d00728c */ /* 0x000fe2000bf46270 */
[----:B------:R-:W-:-:S04]  /*0990*/  DEPBAR.LE SB0, 0x0 ;  /* 0x000080000000791a */ /* 0x000fc80000000000 */
[----:B------:R-:W-:Y:S02]  /*09a0*/  R2UR UR10, R2 ;  /* 0x00000000020a72ca */ /* 0x000fe400000e0000 */
[----:B------:R-:W-:Y:S02]  /*09b0*/  LOP3.LUT R3, R24, 0x3, RZ, 0xc0, !PT ;  /* 0x0000000318037812 */ /* 0x000fe400078ec0ff */
[----:B------:R-:W-:Y:S02]  /*09c0*/  F2FP.BF16.F32.PACK_AB R13, R5, R4 ;  /* 0x00000004050d723e */ /* 0x000fe400000010ff */
[----:B------:R-:W-:Y:S01]  /*09d0*/  SHF.R.U32.HI R2, RZ, 0x2, R27 ;  /* 0x00000002ff027819 */ /* 0x000fe2000001161b */
[----:B------:R-:W-:Y:S01]  /*09e0*/  IMAD R5, R3, 0x8, R0 ;  /* 0x0000000803057824 */ /* 0x000fe200078e0200 */
[----:B------:R-:W-:Y:S02]  /*09f0*/  F2FP.BF16.F32.PACK_AB R7, R7, R6 ;  /* 0x000000060707723e */ /* 0x000fe400000010ff */
[----:B------:R-:W-:Y:S01]  /*0a00*/  F2FP.BF16.F32.PACK_AB R9, R9, R8 ;  /* 0x000000080909723e */ /* 0x000fe200000010ff */
[----:B------:R-:W-:Y:S01]  /*0a10*/  IMAD R2, R2, 0x48, R5 ;  /* 0x0000004802027824 */ /* 0x000fe200078e0205 */
[----:B------:R-:W-:Y:S01]  /*0a20*/  F2FP.BF16.F32.PACK_AB R11, R11, R10 ;  /* 0x0000000a0b0b723e */ /* 0x000fe200000010ff */
[----:B------:R-:W-:Y:S01]  /*0a30*/  UIMAD.WIDE.U32 UR4, UR9, UR10, URZ ;  /* 0x0000000a090472a5 */ /* 0x000fe2000f8e003f */
[----:B------:R-:W-:-:S02]  /*0a40*/  SHF.R.U32.HI R4, RZ, 0x3, R27 ;  /* 0x00000003ff047819 */ /* 0x000fc4000001161b */
[----:B------:R-:W-:Y:S01]  /*0a50*/  LEA R2, R2, UR8, 0x1 ;  /* 0x0000000802027c11 */ /* 0x000fe2000f8e08ff */
[----:B------:R-:W-:Y:S01]  /*0a60*/  UIMAD UR5, UR5, UR11, UR10 ;  /* 0x0000000b050572a4 */ /* 0x000fe2000f8e020a */
[----:B------:R-:W-:Y:S01]  /*0a70*/  BAR.SYNC.DEFER_BLOCKING 0x0 ;  /* 0x0000000000007b1d */ /* 0x000fe20000010000 */
[----:B------:R-:W-:Y:S01]  /*0a80*/  IMAD R3, R3, 0x4, R4 ;  /* 0x0000000403037824 */ /* 0x000fe200078e0204 */
[----:B------:R-:W-:Y:S01]  /*0a90*/  LOP3.LUT R0, R23, 0x38, RZ, 0xc0, !PT ;  /* 0x0000003817007812 */ /* 0x000fe200078ec0ff */
[----:B------:R-:W-:Y:S01]  /*0aa0*/  UISETP.GT.U32.AND UP1, UPT, UR16, UR5, UPT ;  /* 0x000000051000728c */ /* 0x000fe2000bf24070 */
[----:B------:R-:W-:-:S03]  /*0ab0*/  IMAD.U32 R4, RZ, RZ, UR12 ;  /* 0x0000000cff047e24 */ /* 0x000fc6000f8e00ff */
[----:B------:R-:W-:Y:S02]  /*0ac0*/  IMAD R0, R3, 0x48, R0 ;  /* 0x0000004803007824 */ /* 0x000fe400078e0200 */
[----:B------:R-:W-:-:S03]  /*0ad0*/  LOP3.LUT R23, R4, 0x38, R23, 0xf8, !PT ;  /* 0x0000003804177812 */ /* 0x000fc600078ef817 */
[----:B------:R-:W-:Y:S02]  /*0ae0*/  LEA R0, R0, UR8, 0x1 ;  /* 0x0000000800007c11 */ /* 0x000fe4000f8e08ff */
[----:B------:R-:W-:-:S04]  /*0af0*/  @!UP1 UIADD3 UR5, UR5, -UR16, URZ ;  /* 0x8000001005059290 */ /* 0x000fc8000fffe03f */
[----:B------:R-:W-:Y:S01]  /*0b00*/  UISETP.GT.U32.AND UP1, UPT, UR16, UR5, UPT ;  /* 0x000000051000728c */ /* 0x000fe2000bf24070 */
[----:B------:R1:W-:Y:S04]  /*0b10*/  STS [R2], R13 ;  /* 0x0000000d02007388 */ /* 0x0003e80000000800 */
[----:B------:R1:W-:Y:S06]  /*0b20*/  STS [R2+0x480], R7 ;  /* 0x0004800702007388 */ /* 0x0003ec0000000800 */
[----:B------:R-:W-:Y:S01]  /*0b30*/  @!UP1 UIADD3 UR5, UR5, -UR16, URZ ;  /* 0x8000001005059290 */ /* 0x000fe2000fffe03f */
[----:B------:R1:W-:Y:S03]  /*0b40*/  STS [R2+0x40], R9 ;  /* 0x0000400902007388 */ /* 0x0003e60000000800 */
[----:B------:R-:W-:Y:S01]  /*0b50*/  @!UP2 UIADD3 UR5, -UR5, URZ, URZ ;  /* 0x0000003f0505a290 */ /* 0x000fe2000fffe13f */
[----:B------:R1:W-:Y:S03]  /*0b60*/  STS [R2+0x4c0], R11 ;  /* 0x0004c00b02007388 */ /* 0x0003e60000000800 */
[----:B------:R-:W-:-:S04]  /*0b70*/  USEL UR5, UR7, UR5, !UP0 ;  /* 0x0000000507057287 */ /* 0x000fc8000c000000 */
[----:B------:R-:W-:-:S04]  /*0b80*/  ULEA UR5, UR6, UR5, 0x3 ;  /* 0x0000000506057291 */ /* 0x000fc8000f8e183f */
[----:B------:R-:W-:-:S06]  /*0b90*/  USHF.L.U32 UR5, UR5, 0x4, URZ ;  /* 0x0000000405057899 */ /* 0x000fcc000800063f */
[----:B------:R-:W-:Y:S01]  /*0ba0*/  LOP3.LUT R22, R22, UR5, RZ, 0xfc, !PT ;  /* 0x0000000516167c12 */ /* 0x000fe2000f8efcff */
[----:B------:R-:W-:Y:S03]  /*0bb0*/  BAR.SYNC.DEFER_BLOCKING 0x0 ;  /* 0x0000000000007b1d */ /* 0x000fe60000010000 */
[----:B------:R-:W-:-:S04]  /*0bc0*/  ISETP.GE.AND P0, PT, R22, 0x1, PT ;  /* 0x000000011600780c */ /* 0x000fc80003f06270 */
[----:B------:R-:W-:-:S13]  /*0bd0*/  ISETP.LT.AND P0, PT, R23, 0xc00, !P0 ;  /* 0x00000c001700780c */ /* 0x000fda0004701270 */
[----:B-1----:R-:W-:Y:S05]  /*0be0*/  @!P0 EXIT ;  /* 0x000000000000894d */ /* 0x002fea0003800000 */
[----:B------:R-:W1:Y:S01]  /*0bf0*/  LDS.128 R4, [R0] ;  /* 0x0000000000047984 */ /* 0x000e620000000c00 */
[----:B------:R-:W2:Y:S02]  /*0c00*/  LDC.64 R2, c[0x0][0x220] ;  /* 0x00008800ff027b82 */ /* 0x000ea40000000a00 */
[----:B--2---:R-:W-:-:S05]  /*0c10*/  IMAD.WIDE R2, R23, 0x2, R2 ;  /* 0x0000000217027825 */ /* 0x004fca00078e0202 */
[----:B-1----:R-:W-:Y:S01]  /*0c20*/  STG.E.128 desc[UR14][R2.64], R4 ;  /* 0x0000000402007986 */ /* 0x002fe2000c101d0e */
[----:B------:R-:W-:Y:S05]  /*0c30*/  EXIT ;  /* 0x000000000000794d */ /* 0x000fea0003800000 */
.L_x_1:
[----:B------:R-:W-:-:S00]  /*0c40*/  BRA `(.L_x_1) ;  /* 0xfffffffc00fc7947 */ /* 0x000fc0000383ffff */
[----:B------:R-:W-:-:S00]  /*0c50*/  NOP ;  /* 0x0000000000007918 */ /* 0x000fc00000000000 */
        /* <DEDUP_REMOVED lines=10> */
.L_x_2:


//--------------------- .nv.shared.triton_mm      --------------------------
	.section	.nv.shared.triton_mm,"aw",@nobits
	.sectionflags	@""
	.align	16
	.zero		1024


//--------------------- .nv.constant0.triton_mm   --------------------------
	.section	.nv.constant0.triton_mm,"a",@progbits
	.sectionflags	@""
	.align	4
.nv.constant0.triton_mm:
	.zero		552
